//
// Generated by NVIDIA NVVM Compiler
//
// Compiler Build ID: CL-36424714
// Cuda compilation tools, release 13.0, V13.0.88
// Based on NVVM 20.0.0
//

.version 9.0
.target sm_100
.address_size 64

	// .globl	_Z25cudaAllocateAsteroidToBinv

.visible .entry _Z25cudaAllocateAsteroidToBinv()
{


	ret;

}
	// .globl	_Z17cudaFindLocalPathv
.visible .entry _Z17cudaFindLocalPathv()
{


	ret;

}


// ===== COMPILED SASS (sm_100) =====

	.target	sm_100

	.elftype	@"ET_EXEC"


//--------------------- .note.nv.tkinfo           --------------------------
	.section	.note.nv.tkinfo,"",@"SHT_NOTE"
	.sectionflags	@"SHF_NOTE_NV_TKINFO"
	.tkinfo
        /*0018*/ 	.word	0x00000002
        /*0030*/ 	.string	""
        /*0030*/ 	.string	"ptxas"
        /*0030*/ 	.string	"Cuda compilation tools, release 13.0, V13.0.88"
        /*0030*/ 	.string	"Build cuda_13.0.r13.0/compiler.36424714_0"
        /*0030*/ 	.string	"-arch sm_100 -m 64 "



//--------------------- .note.nv.cuinfo           --------------------------
	.section	.note.nv.cuinfo,"",@"SHT_NOTE"
	.sectionflags	@"SHF_NOTE_NV_CUINFO"
        /*0018*/ 	.short	0x0002
        /*001a*/ 	.short	0x0064
        /*001c*/ 	.short	0x0082
	.zero		2


//--------------------- .nv.info                  --------------------------
	.section	.nv.info,"",@"SHT_CUDA_INFO"
	.align	4


	//----- nvinfo : EIATTR_REGCOUNT
	.align		4
        /*0000*/ 	.byte	0x04, 0x2f
        /*0002*/ 	.short	(.L_1 - .L_0)
	.align		4
.L_0:
        /*0004*/ 	.word	index@(_Z25cudaAllocateAsteroidToBinv)
        /*0008*/ 	.word	0x00000004


	//----- nvinfo : EIATTR_FRAME_SIZE
	.align		4
.L_1:
        /*000c*/ 	.byte	0x04, 0x11
        /*000e*/ 	.short	(.L_3 - .L_2)
	.align		4
.L_2:
        /*0010*/ 	.word	index@(_Z25cudaAllocateAsteroidToBinv)
        /*0014*/ 	.word	0x00000000


	//----- nvinfo : EIATTR_REGCOUNT
	.align		4
.L_3:
        /*0018*/ 	.byte	0x04, 0x2f
        /*001a*/ 	.short	(.L_5 - .L_4)
	.align		4
.L_4:
        /*001c*/ 	.word	index@(_Z17cudaFindLocalPathv)
        /*0020*/ 	.word	0x00000004


	//----- nvinfo : EIATTR_FRAME_SIZE
	.align		4
.L_5:
        /*0024*/ 	.byte	0x04, 0x11
        /*0026*/ 	.short	(.L_7 - .L_6)
	.align		4
.L_6:
        /*0028*/ 	.word	index@(_Z17cudaFindLocalPathv)
        /*002c*/ 	.word	0x00000000


	//----- nvinfo : EIATTR_MIN_STACK_SIZE
	.align		4
.L_7:
        /*0030*/ 	.byte	0x04, 0x12
        /*0032*/ 	.short	(.L_9 - .L_8)
	.align		4
.L_8:
        /*0034*/ 	.word	index@(_Z17cudaFindLocalPathv)
        /*0038*/ 	.word	0x00000000


	//----- nvinfo : EIATTR_MIN_STACK_SIZE
	.align		4
.L_9:
        /*003c*/ 	.byte	0x04, 0x12
        /*003e*/ 	.short	(.L_11 - .L_10)
	.align		4
.L_10:
        /*0040*/ 	.word	index@(_Z25cudaAllocateAsteroidToBinv)
        /*0044*/ 	.word	0x00000000
.L_11:


//--------------------- .nv.compat                --------------------------
	.section	.nv.compat,"",@"SHT_CUDA_COMPAT_INFO"
	.align	4
        /*0000*/ 	.byte	0x02, 0x09, 0x00, 0x00, 0x02, 0x02, 0x01, 0x00, 0x02, 0x05, 0x05, 0x00, 0x03, 0x07, 0x01, 0x01
        /*0010*/ 	.byte	0x02, 0x03, 0x00, 0x00, 0x02, 0x06, 0x01, 0x00, 0x04, 0x0b, 0x08, 0x00, 0x09, 0x00, 0x00, 0x00
        /*0020*/ 	.byte	0x00, 0x00, 0x00, 0x00


//--------------------- .nv.info._Z17cudaFindLocalPathv --------------------------
	.section	.nv.info._Z17cudaFindLocalPathv,"",@"SHT_CUDA_INFO"
	.sectionflags	@""
	.align	4


	//----- nvinfo : EIATTR_CUDA_API_VERSION
	.align		4
        /*0000*/ 	.byte	0x04, 0x37
        /*0002*/ 	.short	(.L_13 - .L_12)
.L_12:
        /*0004*/ 	.word	0x00000082


	//----- nvinfo : EIATTR_SPARSE_MMA_MASK
	.align		4
.L_13:
        /*0008*/ 	.byte	0x03, 0x50
        /*000a*/ 	.short	0x0000


	//----- nvinfo : EIATTR_MAXREG_COUNT
	.align		4
        /*000c*/ 	.byte	0x03, 0x1b
        /*000e*/ 	.short	0x00ff


	//----- nvinfo : EIATTR_MERCURY_ISA_VERSION
	.align		4
        /*0010*/ 	.byte	0x03, 0x5f
        /*0012*/ 	.short	0x0101


	//----- nvinfo : EIATTR_VRC_CTA_INIT_COUNT
	.align		4
        /*0014*/ 	.byte	0x02, 0x4a
	.zero		1
	.zero		1


	//----- nvinfo : EIATTR_EXIT_INSTR_OFFSETS
	.align		4
        /*0018*/ 	.byte	0x04, 0x1c
        /*001a*/ 	.short	(.L_15 - .L_14)


	//   ....[0]....
.L_14:
        /*001c*/ 	.word	0x00000010


	//----- nvinfo : EIATTR_SW_WAR
	.align		4
.L_15:
        /*0020*/ 	.byte	0x04, 0x36
        /*0022*/ 	.short	(.L_17 - .L_16)
.L_16:
        /*0024*/ 	.word	0x00000008
.L_17:


//--------------------- .nv.info._Z25cudaAllocateAsteroidToBinv --------------------------
	.section	.nv.info._Z25cudaAllocateAsteroidToBinv,"",@"SHT_CUDA_INFO"
	.sectionflags	@""
	.align	4


	//----- nvinfo : EIATTR_CUDA_API_VERSION
	.align		4
        /*0000*/ 	.byte	0x04, 0x37
        /*0002*/ 	.short	(.L_19 - .L_18)
.L_18:
        /*0004*/ 	.word	0x00000082


	//----- nvinfo : EIATTR_SPARSE_MMA_MASK
	.align		4
.L_19:
        /*0008*/ 	.byte	0x03, 0x50
        /*000a*/ 	.short	0x0000


	//----- nvinfo : EIATTR_MAXREG_COUNT
	.align		4
        /*000c*/ 	.byte	0x03, 0x1b
        /*000e*/ 	.short	0x00ff


	//----- nvinfo : EIATTR_MERCURY_ISA_VERSION
	.align		4
        /*0010*/ 	.byte	0x03, 0x5f
        /*0012*/ 	.short	0x0101


	//----- nvinfo : EIATTR_VRC_CTA_INIT_COUNT
	.align		4
        /*0014*/ 	.byte	0x02, 0x4a
	.zero		1
	.zero		1


	//----- nvinfo : EIATTR_EXIT_INSTR_OFFSETS
	.align		4
        /*0018*/ 	.byte	0x04, 0x1c
        /*001a*/ 	.short	(.L_21 - .L_20)


	//   ....[0]....
.L_20:
        /*001c*/ 	.word	0x00000010


	//----- nvinfo : EIATTR_SW_WAR
	.align		4
.L_21:
        /*0020*/ 	.byte	0x04, 0x36
        /*0022*/ 	.short	(.L_23 - .L_22)
.L_22:
        /*0024*/ 	.word	0x00000008
.L_23:


//--------------------- .nv.callgraph             --------------------------
	.section	.nv.callgraph,"",@"SHT_CUDA_CALLGRAPH"
	.align	4
	.sectionentsize	8
	.align		4
        /*0000*/ 	.word	0x00000000
	.align		4
        /*0004*/ 	.word	0xffffffff
	.align		4
        /*0008*/ 	.word	0x00000000
	.align		4
        /*000c*/ 	.word	0xfffffffe
	.align		4
        /*0010*/ 	.word	0x00000000
	.align		4
        /*0014*/ 	.word	0xfffffffd
	.align		4
        /*0018*/ 	.word	0x00000000
	.align		4
        /*001c*/ 	.word	0xfffffffc


//--------------------- .text._Z17cudaFindLocalPathv --------------------------
	.section	.text._Z17cudaFindLocalPathv,"ax",@progbits
	.align	128
        .global         _Z17cudaFindLocalPathv
        .type           _Z17cudaFindLocalPathv,@function
        .size           _Z17cudaFindLocalPathv,(.L_x_2 - _Z17cudaFindLocalPathv)
        .other          _Z17cudaFindLocalPathv,@"STO_CUDA_ENTRY STV_DEFAULT"
_Z17cudaFindLocalPathv:
.text._Z17cudaFindLocalPathv:
[----:B------:R-:W-:Y:S01]  /*0000*/  LDC R1, c[0x0][0x37c] ;  /* 0x0000df00ff017b82 */ /* 0x000fe20000000800 */
[----:B------:R-:W-:Y:S05]  /*0010*/  EXIT ;  /* 0x000000000000794d */ /* 0x000fea0003800000 */
.L_x_0:
[----:B------:R-:W-:-:S00]  /*0020*/  BRA `(.L_x_0) ;  /* 0xfffffffc00fc7947 */ /* 0x000fc0000383ffff */
[----:B------:R-:W-:-:S00]  /*0030*/  NOP ;  /* 0x0000000000007918 */ /* 0x000fc00000000000 */
        /* <DEDUP_REMOVED lines=12> */
.L_x_2:


//--------------------- .text._Z25cudaAllocateAsteroidToBinv --------------------------
	.section	.text._Z25cudaAllocateAsteroidToBinv,"ax",@progbits
	.align	128
        .global         _Z25cudaAllocateAsteroidToBinv
        .type           _Z25cudaAllocateAsteroidToBinv,@function
        .size           _Z25cudaAllocateAsteroidToBinv,(.L_x_3 - _Z25cudaAllocateAsteroidToBinv)
        .other          _Z25cudaAllocateAsteroidToBinv,@"STO_CUDA_ENTRY STV_DEFAULT"
_Z25cudaAllocateAsteroidToBinv:
.text._Z25cudaAllocateAsteroidToBinv:
[----:B------:R-:W-:Y:S01]  /*0000*/  LDC R1, c[0x0][0x37c] ;  /* 0x0000df00ff017b82 */ /* 0x000fe20000000800 */
[----:B------:R-:W-:Y:S05]  /*0010*/  EXIT ;  /* 0x000000000000794d */ /* 0x000fea0003800000 */
.L_x_1:
        /* <DEDUP_REMOVED lines=14> */
.L_x_3:


//--------------------- .nv.shared.reserved.0     --------------------------
	.section	.nv.shared.reserved.0,"aw",@nobits
	.weak		__nv_reservedSMEM_offset_0_alias
	.size		__nv_reservedSMEM_offset_0_alias, 0, 64
	.other		__nv_reservedSMEM_offset_0_alias,@"STO_CUDA_RESERVED_SHARED STV_DEFAULT"
__nv_reservedSMEM_offset_0_alias:
	.zero		0
	.zero		64


//--------------------- .nv.constant0._Z17cudaFindLocalPathv --------------------------
	.section	.nv.constant0._Z17cudaFindLocalPathv,"a",@progbits
	.sectionflags	@""
	.align	4
.nv.constant0._Z17cudaFindLocalPathv:
	.zero		896


//--------------------- .nv.constant0._Z25cudaAllocateAsteroidToBinv --------------------------
	.section	.nv.constant0._Z25cudaAllocateAsteroidToBinv,"a",@progbits
	.sectionflags	@""
	.align	4
.nv.constant0._Z25cudaAllocateAsteroidToBinv:
	.zero		896


//--------------------- SYMBOLS --------------------------

	.type		.nv.reservedSmem.offset0,@object
	.size		.nv.reservedSmem.offset0,0x4
